//
// Generated by NVIDIA NVVM Compiler
//
// Compiler Build ID: CL-36424714
// Cuda compilation tools, release 13.0, V13.0.88
// Based on NVVM 20.0.0
//

.version 9.0
.target sm_100
.address_size 64

	// .globl	_Z10testkernelPPiiii
.extern .func  (.param .b32 func_retval0) vprintf
(
	.param .b64 vprintf_param_0,
	.param .b64 vprintf_param_1
)
;
.global .align 1 .b8 $str[9] = {40, 37, 100, 44, 37, 100, 41, 10};
.global .align 1 .b8 $str$1[12] = {40, 37, 100, 44, 37, 100, 41, 58, 37, 100, 10};

.visible .entry _Z10testkernelPPiiii(
	.param .u64 .ptr .align 1 _Z10testkernelPPiiii_param_0,
	.param .u32 _Z10testkernelPPiiii_param_1,
	.param .u32 _Z10testkernelPPiiii_param_2,
	.param .u32 _Z10testkernelPPiiii_param_3
)
{
	.local .align 8 .b8 	__local_depot0[16];
	.reg .b64 	%SP;
	.reg .b64 	%SPL;
	.reg .pred 	%p<23>;
	.reg .b32 	%r<162>;
	.reg .b64 	%rd<34>;

	mov.u64 	%SPL, __local_depot0;
	cvta.local.u64 	%SP, %SPL;
	ld.param.u64 	%rd5, [_Z10testkernelPPiiii_param_0];
	ld.param.u32 	%r51, [_Z10testkernelPPiiii_param_1];
	ld.param.u32 	%r52, [_Z10testkernelPPiiii_param_2];
	ld.param.u32 	%r53, [_Z10testkernelPPiiii_param_3];
	cvta.to.global.u64 	%rd1, %rd5;
	add.u64 	%rd6, %SP, 0;
	add.u64 	%rd2, %SPL, 0;
	mov.u32 	%r54, %tid.x;
	mov.u32 	%r55, %ctaid.x;
	mov.u32 	%r56, %ntid.x;
	mad.lo.s32 	%r1, %r55, %r56, %r54;
	st.local.v2.u32 	[%rd2], {%r54, %r1};
	mov.u64 	%rd7, $str;
	cvta.global.u64 	%rd8, %rd7;
	{ // callseq 0, 0
	.param .b64 param0;
	st.param.b64 	[param0], %rd8;
	.param .b64 param1;
	st.param.b64 	[param1], %rd6;
	.param .b32 retval0;
	call.uni (retval0), 
	vprintf, 
	(
	param0, 
	param1
	);
	ld.param.b32 	%r57, [retval0];
	} // callseq 0
	setp.lt.s32 	%p1, %r53, 1;
	@%p1 bra 	$L__BB0_35;
	mul.lo.s32 	%r2, %r53, %r1;
	setp.lt.s32 	%p2, %r52, 1;
	@%p2 bra 	$L__BB0_19;
	and.b32  	%r3, %r52, 15;
	add.s32 	%r4, %r3, -1;
	and.b32  	%r5, %r52, 7;
	add.s32 	%r6, %r5, -1;
	and.b32  	%r7, %r52, 2147483632;
	and.b32  	%r8, %r52, 3;
	neg.s32 	%r9, %r7;
	add.s64 	%rd3, %rd1, 32;
	mov.b32 	%r144, 0;
	mov.u64 	%rd31, $str$1;
$L__BB0_3:
	add.s32 	%r11, %r144, %r2;
	setp.lt.s32 	%p12, %r11, %r51;
	@%p12 bra 	$L__BB0_5;
$L__BB0_4:
	add.s32 	%r144, %r144, 1;
	setp.eq.s32 	%p22, %r144, %r53;
	@%p22 bra 	$L__BB0_35;
	bra.uni 	$L__BB0_3;
$L__BB0_5:
	setp.lt.u32 	%p13, %r52, 16;
	mul.lo.s32 	%r19, %r11, %r52;
	mov.b32 	%r157, 0;
	mov.u32 	%r153, %r157;
	@%p13 bra 	$L__BB0_8;
	mov.b32 	%r157, 0;
	mov.u32 	%r145, %r19;
	mov.u32 	%r146, %r9;
$L__BB0_7:
	.pragma "nounroll";
	mul.wide.s32 	%rd24, %r145, 4;
	add.s64 	%rd25, %rd3, %rd24;
	ld.global.u32 	%r81, [%rd25+-32];
	add.s32 	%r82, %r81, %r157;
	ld.global.u32 	%r83, [%rd25+-28];
	add.s32 	%r84, %r83, %r82;
	ld.global.u32 	%r85, [%rd25+-24];
	add.s32 	%r86, %r85, %r84;
	ld.global.u32 	%r87, [%rd25+-20];
	add.s32 	%r88, %r87, %r86;
	ld.global.u32 	%r89, [%rd25+-16];
	add.s32 	%r90, %r89, %r88;
	ld.global.u32 	%r91, [%rd25+-12];
	add.s32 	%r92, %r91, %r90;
	ld.global.u32 	%r93, [%rd25+-8];
	add.s32 	%r94, %r93, %r92;
	ld.global.u32 	%r95, [%rd25+-4];
	add.s32 	%r96, %r95, %r94;
	ld.global.u32 	%r97, [%rd25];
	add.s32 	%r98, %r97, %r96;
	ld.global.u32 	%r99, [%rd25+4];
	add.s32 	%r100, %r99, %r98;
	ld.global.u32 	%r101, [%rd25+8];
	add.s32 	%r102, %r101, %r100;
	ld.global.u32 	%r103, [%rd25+12];
	add.s32 	%r104, %r103, %r102;
	ld.global.u32 	%r105, [%rd25+16];
	add.s32 	%r106, %r105, %r104;
	ld.global.u32 	%r107, [%rd25+20];
	add.s32 	%r108, %r107, %r106;
	ld.global.u32 	%r109, [%rd25+24];
	add.s32 	%r110, %r109, %r108;
	ld.global.u32 	%r111, [%rd25+28];
	add.s32 	%r157, %r111, %r110;
	add.s32 	%r146, %r146, 16;
	add.s32 	%r145, %r145, 16;
	setp.eq.s32 	%p14, %r146, 0;
	mov.u32 	%r153, %r7;
	@%p14 bra 	$L__BB0_8;
	bra.uni 	$L__BB0_7;
$L__BB0_8:
	setp.eq.s32 	%p15, %r3, 0;
	@%p15 bra 	$L__BB0_18;
	setp.lt.u32 	%p16, %r4, 7;
	@%p16 bra 	$L__BB0_11;
	add.s32 	%r113, %r153, %r19;
	mul.wide.s32 	%rd26, %r113, 4;
	add.s64 	%rd27, %rd1, %rd26;
	ld.global.u32 	%r114, [%rd27];
	add.s32 	%r115, %r114, %r157;
	ld.global.u32 	%r116, [%rd27+4];
	add.s32 	%r117, %r116, %r115;
	ld.global.u32 	%r118, [%rd27+8];
	add.s32 	%r119, %r118, %r117;
	ld.global.u32 	%r120, [%rd27+12];
	add.s32 	%r121, %r120, %r119;
	ld.global.u32 	%r122, [%rd27+16];
	add.s32 	%r123, %r122, %r121;
	ld.global.u32 	%r124, [%rd27+20];
	add.s32 	%r125, %r124, %r123;
	ld.global.u32 	%r126, [%rd27+24];
	add.s32 	%r127, %r126, %r125;
	ld.global.u32 	%r128, [%rd27+28];
	add.s32 	%r157, %r128, %r127;
	add.s32 	%r153, %r153, 8;
$L__BB0_11:
	setp.eq.s32 	%p17, %r5, 0;
	@%p17 bra 	$L__BB0_18;
	setp.lt.u32 	%p18, %r6, 3;
	@%p18 bra 	$L__BB0_14;
	add.s32 	%r130, %r153, %r19;
	mul.wide.s32 	%rd28, %r130, 4;
	add.s64 	%rd29, %rd1, %rd28;
	ld.global.u32 	%r131, [%rd29];
	add.s32 	%r132, %r131, %r157;
	ld.global.u32 	%r133, [%rd29+4];
	add.s32 	%r134, %r133, %r132;
	ld.global.u32 	%r135, [%rd29+8];
	add.s32 	%r136, %r135, %r134;
	ld.global.u32 	%r137, [%rd29+12];
	add.s32 	%r157, %r137, %r136;
	add.s32 	%r153, %r153, 4;
$L__BB0_14:
	setp.eq.s32 	%p19, %r8, 0;
	@%p19 bra 	$L__BB0_18;
	setp.eq.s32 	%p20, %r8, 1;
	add.s32 	%r138, %r153, %r19;
	mul.wide.s32 	%rd30, %r138, 4;
	add.s64 	%rd4, %rd1, %rd30;
	ld.global.u32 	%r139, [%rd4];
	add.s32 	%r157, %r139, %r157;
	@%p20 bra 	$L__BB0_18;
	setp.eq.s32 	%p21, %r8, 2;
	ld.global.u32 	%r140, [%rd4+4];
	add.s32 	%r157, %r140, %r157;
	@%p21 bra 	$L__BB0_18;
	ld.global.u32 	%r141, [%rd4+8];
	add.s32 	%r157, %r141, %r157;
$L__BB0_18:
	st.local.v2.u32 	[%rd2], {%r1, %r11};
	st.local.u32 	[%rd2+8], %r157;
	cvta.global.u64 	%rd32, %rd31;
	{ // callseq 6, 0
	.param .b64 param0;
	st.param.b64 	[param0], %rd32;
	.param .b64 param1;
	st.param.b64 	[param1], %rd6;
	.param .b32 retval0;
	call.uni (retval0), 
	vprintf, 
	(
	param0, 
	param1
	);
	ld.param.b32 	%r142, [retval0];
	} // callseq 6
	bra.uni 	$L__BB0_4;
$L__BB0_19:
	and.b32  	%r37, %r53, 3;
	setp.lt.u32 	%p3, %r53, 4;
	mov.b32 	%r160, 0;
	@%p3 bra 	$L__BB0_30;
	and.b32  	%r160, %r53, 2147483644;
	mov.b32 	%r158, 0;
	mov.u64 	%rd9, $str$1;
$L__BB0_21:
	add.s32 	%r40, %r158, %r2;
	setp.ge.s32 	%p4, %r40, %r51;
	@%p4 bra 	$L__BB0_23;
	st.local.v2.u32 	[%rd2], {%r1, %r40};
	mov.b32 	%r61, 0;
	st.local.u32 	[%rd2+8], %r61;
	cvta.global.u64 	%rd10, %rd9;
	{ // callseq 1, 0
	.param .b64 param0;
	st.param.b64 	[param0], %rd10;
	.param .b64 param1;
	st.param.b64 	[param1], %rd6;
	.param .b32 retval0;
	call.uni (retval0), 
	vprintf, 
	(
	param0, 
	param1
	);
	ld.param.b32 	%r62, [retval0];
	} // callseq 1
$L__BB0_23:
	add.s32 	%r41, %r40, 1;
	setp.ge.s32 	%p5, %r41, %r51;
	@%p5 bra 	$L__BB0_25;
	st.local.v2.u32 	[%rd2], {%r1, %r41};
	mov.b32 	%r64, 0;
	st.local.u32 	[%rd2+8], %r64;
	cvta.global.u64 	%rd13, %rd9;
	{ // callseq 2, 0
	.param .b64 param0;
	st.param.b64 	[param0], %rd13;
	.param .b64 param1;
	st.param.b64 	[param1], %rd6;
	.param .b32 retval0;
	call.uni (retval0), 
	vprintf, 
	(
	param0, 
	param1
	);
	ld.param.b32 	%r65, [retval0];
	} // callseq 2
$L__BB0_25:
	add.s32 	%r42, %r40, 2;
	setp.ge.s32 	%p6, %r42, %r51;
	@%p6 bra 	$L__BB0_27;
	st.local.v2.u32 	[%rd2], {%r1, %r42};
	mov.b32 	%r67, 0;
	st.local.u32 	[%rd2+8], %r67;
	cvta.global.u64 	%rd16, %rd9;
	{ // callseq 3, 0
	.param .b64 param0;
	st.param.b64 	[param0], %rd16;
	.param .b64 param1;
	st.param.b64 	[param1], %rd6;
	.param .b32 retval0;
	call.uni (retval0), 
	vprintf, 
	(
	param0, 
	param1
	);
	ld.param.b32 	%r68, [retval0];
	} // callseq 3
$L__BB0_27:
	add.s32 	%r43, %r40, 3;
	setp.ge.s32 	%p7, %r43, %r51;
	@%p7 bra 	$L__BB0_29;
	st.local.v2.u32 	[%rd2], {%r1, %r43};
	mov.b32 	%r70, 0;
	st.local.u32 	[%rd2+8], %r70;
	cvta.global.u64 	%rd19, %rd9;
	{ // callseq 4, 0
	.param .b64 param0;
	st.param.b64 	[param0], %rd19;
	.param .b64 param1;
	st.param.b64 	[param1], %rd6;
	.param .b32 retval0;
	call.uni (retval0), 
	vprintf, 
	(
	param0, 
	param1
	);
	ld.param.b32 	%r71, [retval0];
	} // callseq 4
$L__BB0_29:
	add.s32 	%r158, %r158, 4;
	setp.ne.s32 	%p8, %r158, %r160;
	@%p8 bra 	$L__BB0_21;
$L__BB0_30:
	setp.eq.s32 	%p9, %r37, 0;
	@%p9 bra 	$L__BB0_35;
	mov.b32 	%r161, 0;
	mov.u64 	%rd21, $str$1;
$L__BB0_32:
	.pragma "nounroll";
	add.s32 	%r48, %r160, %r2;
	setp.ge.s32 	%p10, %r48, %r51;
	@%p10 bra 	$L__BB0_34;
	st.local.v2.u32 	[%rd2], {%r1, %r48};
	mov.b32 	%r74, 0;
	st.local.u32 	[%rd2+8], %r74;
	cvta.global.u64 	%rd22, %rd21;
	{ // callseq 5, 0
	.param .b64 param0;
	st.param.b64 	[param0], %rd22;
	.param .b64 param1;
	st.param.b64 	[param1], %rd6;
	.param .b32 retval0;
	call.uni (retval0), 
	vprintf, 
	(
	param0, 
	param1
	);
	ld.param.b32 	%r75, [retval0];
	} // callseq 5
$L__BB0_34:
	add.s32 	%r160, %r160, 1;
	add.s32 	%r161, %r161, 1;
	setp.ne.s32 	%p11, %r161, %r37;
	@%p11 bra 	$L__BB0_32;
$L__BB0_35:
	ret;

}


// ===== COMPILED SASS (sm_100) =====

	.target	sm_100

	.elftype	@"ET_EXEC"


//--------------------- .note.nv.tkinfo           --------------------------
	.section	.note.nv.tkinfo,"",@"SHT_NOTE"
	.sectionflags	@"SHF_NOTE_NV_TKINFO"
	.tkinfo
        /*0018*/ 	.word	0x00000002
        /*0030*/ 	.string	""
        /*0030*/ 	.string	"ptxas"
        /*0030*/ 	.string	"Cuda compilation tools, release 13.0, V13.0.88"
        /*0030*/ 	.string	"Build cuda_13.0.r13.0/compiler.36424714_0"
        /*0030*/ 	.string	"-arch sm_100 -m 64 "



//--------------------- .note.nv.cuinfo           --------------------------
	.section	.note.nv.cuinfo,"",@"SHT_NOTE"
	.sectionflags	@"SHF_NOTE_NV_CUINFO"
        /*0018*/ 	.short	0x0002
        /*001a*/ 	.short	0x0064
        /*001c*/ 	.short	0x0082
	.zero		2


//--------------------- .nv.info                  --------------------------
	.section	.nv.info,"",@"SHT_CUDA_INFO"
	.align	4


	//----- nvinfo : EIATTR_REGCOUNT
	.align		4
        /*0000*/ 	.byte	0x04, 0x2f
        /*0002*/ 	.short	(.L_3 - .L_2)
	.align		4
.L_2:
        /*0004*/ 	.word	index@(_Z10testkernelPPiiii)
        /*0008*/ 	.word	0x00000022


	//----- nvinfo : EIATTR_FRAME_SIZE
	.align		4
.L_3:
        /*000c*/ 	.byte	0x04, 0x11
        /*000e*/ 	.short	(.L_5 - .L_4)
	.align		4
.L_4:
        /*0010*/ 	.word	index@(_Z10testkernelPPiiii)
        /*0014*/ 	.word	0x00000010


	//----- nvinfo : EIATTR_MIN_STACK_SIZE
	.align		4
.L_5:
        /*0018*/ 	.byte	0x04, 0x12
        /*001a*/ 	.short	(.L_7 - .L_6)
	.align		4
.L_6:
        /*001c*/ 	.word	index@(_Z10testkernelPPiiii)
        /*0020*/ 	.word	0x00000010
.L_7:


//--------------------- .nv.compat                --------------------------
	.section	.nv.compat,"",@"SHT_CUDA_COMPAT_INFO"
	.align	4
        /*0000*/ 	.byte	0x02, 0x09, 0x00, 0x00, 0x02, 0x02, 0x01, 0x00, 0x02, 0x05, 0x05, 0x00, 0x03, 0x07, 0x01, 0x01
        /*0010*/ 	.byte	0x02, 0x03, 0x00, 0x00, 0x02, 0x06, 0x01, 0x00, 0x04, 0x0b, 0x08, 0x00, 0x09, 0x00, 0x00, 0x00
        /*0020*/ 	.byte	0x00, 0x00, 0x00, 0x00


//--------------------- .nv.info._Z10testkernelPPiiii --------------------------
	.section	.nv.info._Z10testkernelPPiiii,"",@"SHT_CUDA_INFO"
	.sectionflags	@""
	.align	4


	//----- nvinfo : EIATTR_CUDA_API_VERSION
	.align		4
        /*0000*/ 	.byte	0x04, 0x37
        /*0002*/ 	.short	(.L_9 - .L_8)
.L_8:
        /*0004*/ 	.word	0x00000082


	//----- nvinfo : EIATTR_KPARAM_INFO
	.align		4
.L_9:
        /*0008*/ 	.byte	0x04, 0x17
        /*000a*/ 	.short	(.L_11 - .L_10)
.L_10:
        /*000c*/ 	.word	0x00000000
        /*0010*/ 	.short	0x0003
        /*0012*/ 	.short	0x0010
        /*0014*/ 	.byte	0x00, 0xf0, 0x11, 0x00


	//----- nvinfo : EIATTR_KPARAM_INFO
	.align		4
.L_11:
        /*0018*/ 	.byte	0x04, 0x17
        /*001a*/ 	.short	(.L_13 - .L_12)
.L_12:
        /*001c*/ 	.word	0x00000000
        /*0020*/ 	.short	0x0002
        /*0022*/ 	.short	0x000c
        /*0024*/ 	.byte	0x00, 0xf0, 0x11, 0x00


	//----- nvinfo : EIATTR_KPARAM_INFO
	.align		4
.L_13:
        /*0028*/ 	.byte	0x04, 0x17
        /*002a*/ 	.short	(.L_15 - .L_14)
.L_14:
        /*002c*/ 	.word	0x00000000
        /*0030*/ 	.short	0x0001
        /*0032*/ 	.short	0x0008
        /*0034*/ 	.byte	0x00, 0xf0, 0x11, 0x00


	//----- nvinfo : EIATTR_KPARAM_INFO
	.align		4
.L_15:
        /*0038*/ 	.byte	0x04, 0x17
        /*003a*/ 	.short	(.L_17 - .L_16)
.L_16:
        /*003c*/ 	.word	0x00000000
        /*0040*/ 	.short	0x0000
        /*0042*/ 	.short	0x0000
        /*0044*/ 	.byte	0x00, 0xf5, 0x21, 0x00


	//----- nvinfo : EIATTR_SPARSE_MMA_MASK
	.align		4
.L_17:
        /*0048*/ 	.byte	0x03, 0x50
        /*004a*/ 	.short	0x0000


	//----- nvinfo : EIATTR_MAXREG_COUNT
	.align		4
        /*004c*/ 	.byte	0x03, 0x1b
        /*004e*/ 	.short	0x00ff


	//----- nvinfo : EIATTR_EXTERNS
	.align		4
        /*0050*/ 	.byte	0x04, 0x0f
        /*0052*/ 	.short	(.L_19 - .L_18)


	//   ....[0]....
	.align		4
.L_18:
        /*0054*/ 	.word	index@(vprintf)


	//----- nvinfo : EIATTR_MERCURY_ISA_VERSION
	.align		4
.L_19:
        /*0058*/ 	.byte	0x03, 0x5f
        /*005a*/ 	.short	0x0101


	//----- nvinfo : EIATTR_VRC_CTA_INIT_COUNT
	.align		4
        /*005c*/ 	.byte	0x02, 0x4a
	.zero		1
	.zero		1


	//----- nvinfo : EIATTR_SYSCALL_OFFSETS
	.align		4
        /*0060*/ 	.byte	0x04, 0x46
        /*0062*/ 	.short	(.L_21 - .L_20)


	//   ....[0]....
.L_20:
        /*0064*/ 	.word	0x00000160


	//   ....[1]....
        /*0068*/ 	.word	0x00000b40


	//   ....[2]....
        /*006c*/ 	.word	0x00000d40


	//   ....[3]....
        /*0070*/ 	.word	0x00000e40


	//   ....[4]....
        /*0074*/ 	.word	0x00000f40


	//   ....[5]....
        /*0078*/ 	.word	0x00001040


	//   ....[6]....
        /*007c*/ 	.word	0x000011f0


	//----- nvinfo : EIATTR_EXIT_INSTR_OFFSETS
	.align		4
.L_21:
        /*0080*/ 	.byte	0x04, 0x1c
        /*0082*/ 	.short	(.L_23 - .L_22)


	//   ....[0]....
.L_22:
        /*0084*/ 	.word	0x00000190


	//   ....[1]....
        /*0088*/ 	.word	0x00000b90


	//   ....[2]....
        /*008c*/ 	.word	0x000010a0


	//   ....[3]....
        /*0090*/ 	.word	0x00001240


	//----- nvinfo : EIATTR_CRS_STACK_SIZE
	.align		4
.L_23:
        /*0094*/ 	.byte	0x04, 0x1e
        /*0096*/ 	.short	(.L_25 - .L_24)
.L_24:
        /*0098*/ 	.word	0x00000000


	//----- nvinfo : EIATTR_CBANK_PARAM_SIZE
	.align		4
.L_25:
        /*009c*/ 	.byte	0x03, 0x19
        /*009e*/ 	.short	0x0014


	//----- nvinfo : EIATTR_PARAM_CBANK
	.align		4
        /*00a0*/ 	.byte	0x04, 0x0a
        /*00a2*/ 	.short	(.L_27 - .L_26)
	.align		4
.L_26:
        /*00a4*/ 	.word	index@(.nv.constant0._Z10testkernelPPiiii)
        /*00a8*/ 	.short	0x0380
        /*00aa*/ 	.short	0x0014


	//----- nvinfo : EIATTR_SW_WAR
	.align		4
.L_27:
        /*00ac*/ 	.byte	0x04, 0x36
        /*00ae*/ 	.short	(.L_29 - .L_28)
.L_28:
        /*00b0*/ 	.word	0x00000008
.L_29:


//--------------------- .nv.callgraph             --------------------------
	.section	.nv.callgraph,"",@"SHT_CUDA_CALLGRAPH"
	.align	4
	.sectionentsize	8
	.align		4
        /*0000*/ 	.word	0x00000000
	.align		4
        /*0004*/ 	.word	0xffffffff
	.align		4
        /*0008*/ 	.word	index@(_Z10testkernelPPiiii)
	.align		4
        /*000c*/ 	.word	index@(vprintf)
	.align		4
        /*0010*/ 	.word	0x00000000
	.align		4
        /*0014*/ 	.word	0xfffffffe
	.align		4
        /*0018*/ 	.word	0x00000000
	.align		4
        /*001c*/ 	.word	0xfffffffd
	.align		4
        /*0020*/ 	.word	0x00000000
	.align		4
        /*0024*/ 	.word	0xfffffffc


//--------------------- .nv.constant4             --------------------------
	.section	.nv.constant4,"a",@progbits
	.align	8
	.align		8
.nv.constant4:
        /*0000*/ 	.dword	vprintf
	.align		8
        /*0008*/ 	.dword	$str
	.align		8
        /*0010*/ 	.dword	$str$1


//--------------------- .text._Z10testkernelPPiiii --------------------------
	.section	.text._Z10testkernelPPiiii,"ax",@progbits
	.align	128
        .global         _Z10testkernelPPiiii
        .type           _Z10testkernelPPiiii,@function
        .size           _Z10testkernelPPiiii,(.L_x_25 - _Z10testkernelPPiiii)
        .other          _Z10testkernelPPiiii,@"STO_CUDA_ENTRY STV_DEFAULT"
_Z10testkernelPPiiii:
.text._Z10testkernelPPiiii:
[----:B------:R-:W0:Y:S01]  /*0000*/  LDC R1, c[0x0][0x37c] ;  /* 0x0000df00ff017b82 */ /* 0x000e220000000800 */
[----:B------:R-:W1:Y:S01]  /*0010*/  S2R R10, SR_TID.X ;  /* 0x00000000000a7919 */ /* 0x000e620000002100 */
[----:B------:R-:W2:Y:S06]  /*0020*/  LDCU UR5, c[0x0][0x2fc] ;  /* 0x00005f80ff0577ac */ /* 0x000eac0008000800 */
[----:B------:R-:W1:Y:S01]  /*0030*/  S2UR UR6, SR_CTAID.X ;  /* 0x00000000000679c3 */ /* 0x000e620000002500 */
[----:B0-----:R-:W-:Y:S01]  /*0040*/  VIADD R1, R1, 0xfffffff0 ;  /* 0xfffffff001017836 */ /* 0x001fe20000000000 */
[----:B------:R-:W-:Y:S01]  /*0050*/  MOV R0, 0x0 ;  /* 0x0000000000007802 */ /* 0x000fe20000000f00 */
[----:B------:R-:W0:Y:S01]  /*0060*/  LDCU UR4, c[0x0][0x2f8] ;  /* 0x00005f00ff0477ac */ /* 0x000e220008000800 */
[----:B------:R-:W3:Y:S04]  /*0070*/  LDCU UR36, c[0x0][0x388] ;  /* 0x00007100ff2477ac */ /* 0x000ee80008000800 */
[----:B------:R-:W1:Y:S01]  /*0080*/  LDC R3, c[0x0][0x360] ;  /* 0x0000d800ff037b82 */ /* 0x000e620000000800 */
[----:B------:R-:W4:Y:S07]  /*0090*/  LDCU UR37, c[0x0][0x390] ;  /* 0x00007200ff2577ac */ /* 0x000f2e0008000800 */
[----:B------:R1:W3:Y:S01]  /*00a0*/  LDC.64 R8, c[0x4][R0] ;  /* 0x0100000000087b82 */ /* 0x0002e20000000a00 */
[----:B0-----:R-:W-:-:S05]  /*00b0*/  IADD3 R17, P0, PT, R1, UR4, RZ ;  /* 0x0000000401117c10 */ /* 0x001fca000ff1e0ff */
[----:B--2---:R-:W-:Y:S02]  /*00c0*/  IMAD.X R16, RZ, RZ, UR5, P0 ;  /* 0x00000005ff107e24 */ /* 0x004fe400080e06ff */
[----:B------:R-:W-:Y:S02]  /*00d0*/  IMAD.MOV.U32 R6, RZ, RZ, R17 ;  /* 0x000000ffff067224 */ /* 0x000fe400078e0011 */
[----:B------:R-:W-:Y:S02]  /*00e0*/  IMAD.MOV.U32 R7, RZ, RZ, R16 ;  /* 0x000000ffff077224 */ /* 0x000fe400078e0010 */
[----:B-1----:R-:W-:Y:S01]  /*00f0*/  IMAD R2, R3, UR6, R10 ;  /* 0x0000000603027c24 */ /* 0x002fe2000f8e020a */
[----:B------:R-:W0:Y:S03]  /*0100*/  LDCU.64 UR6, c[0x4][0x8] ;  /* 0x01000100ff0677ac */ /* 0x000e260008000a00 */
[----:B------:R-:W-:-:S05]  /*0110*/  IMAD.MOV.U32 R11, RZ, RZ, R2 ;  /* 0x000000ffff0b7224 */ /* 0x000fca00078e0002 */
[----:B------:R1:W-:Y:S01]  /*0120*/  STL.64 [R1], R10 ;  /* 0x0000000a01007387 */ /* 0x0003e20000100a00 */
[----:B0-----:R-:W-:Y:S02]  /*0130*/  IMAD.U32 R4, RZ, RZ, UR6 ;  /* 0x00000006ff047e24 */ /* 0x001fe4000f8e00ff */
[----:B-1-34-:R-:W-:-:S07]  /*0140*/  IMAD.U32 R5, RZ, RZ, UR7 ;  /* 0x00000007ff057e24 */ /* 0x01afce000f8e00ff */
[----:B------:R-:W-:-:S07]  /*0150*/  LEPC R20, `(.L_x_0) ;  /* 0x000000001014794e */ /* 0x000fce0000000000 */
[----:B------:R-:W-:Y:S05]  /*0160*/  CALL.ABS.NOINC R8 ;  /* 0x0000000008007343 */ /* 0x000fea0003c00000 */
.L_x_0:
[----:B------:R-:W0:Y:S02]  /*0170*/  LDC R0, c[0x0][0x390] ;  /* 0x0000e400ff007b82 */ /* 0x000e240000000800 */
[----:B0-----:R-:W-:-:S13]  /*0180*/  ISETP.GE.AND P0, PT, R0, 0x1, PT ;  /* 0x000000010000780c */ /* 0x001fda0003f06270 */
[----:B------:R-:W-:Y:S05]  /*0190*/  @!P0 EXIT ;  /* 0x000000000000894d */ /* 0x000fea0003800000 */
[----:B------:R-:W0:Y:S02]  /*01a0*/  LDC R22, c[0x0][0x38c] ;  /* 0x0000e300ff167b82 */ /* 0x000e240000000800 */
[----:B0-----:R-:W-:-:S13]  /*01b0*/  ISETP.GE.AND P0, PT, R22, 0x1, PT ;  /* 0x000000011600780c */ /* 0x001fda0003f06270 */
[----:B------:R-:W-:Y:S05]  /*01c0*/  @!P0 BRA `(.L_x_1) ;  /* 0x0000000800788947 */ /* 0x000fea0003800000 */
[----:B------:R-:W0:Y:S01]  /*01d0*/  LDC.64 R28, c[0x0][0x380] ;  /* 0x0000e000ff1c7b82 */ /* 0x000e220000000a00 */
[C---:B------:R-:W-:Y:S01]  /*01e0*/  LOP3.LUT R27, R22.reuse, 0xf, RZ, 0xc0, !PT ;  /* 0x0000000f161b7812 */ /* 0x040fe200078ec0ff */
[----:B------:R-:W-:Y:S01]  /*01f0*/  IMAD.MOV.U32 R23, RZ, RZ, RZ ;  /* 0x000000ffff177224 */ /* 0x000fe200078e00ff */
[C---:B------:R-:W-:Y:S02]  /*0200*/  LOP3.LUT R18, R22.reuse, 0x7, RZ, 0xc0, !PT ;  /* 0x0000000716127812 */ /* 0x040fe400078ec0ff */
[C---:B------:R-:W-:Y:S01]  /*0210*/  LOP3.LUT R19, R22.reuse, 0x7ffffff0, RZ, 0xc0, !PT ;  /* 0x7ffffff016137812 */ /* 0x040fe200078ec0ff */
[----:B------:R-:W-:Y:S01]  /*0220*/  VIADD R24, R27, 0xffffffff ;  /* 0xffffffff1b187836 */ /* 0x000fe20000000000 */
[----:B------:R-:W-:Y:S01]  /*0230*/  LOP3.LUT R22, R22, 0x3, RZ, 0xc0, !PT ;  /* 0x0000000316167812 */ /* 0x000fe200078ec0ff */
[----:B------:R-:W1:Y:S01]  /*0240*/  LDC.64 R30, c[0x0][0x358] ;  /* 0x0000d600ff1e7b82 */ /* 0x000e620000000a00 */
[----:B------:R-:W-:Y:S02]  /*0250*/  VIADD R25, R18, 0xffffffff ;  /* 0xffffffff12197836 */ /* 0x000fe40000000000 */
[----:B------:R-:W-:Y:S01]  /*0260*/  IMAD.MOV R26, RZ, RZ, -R19 ;  /* 0x000000ffff1a7224 */ /* 0x000fe200078e0a13 */
[----:B0-----:R-:W-:-:S05]  /*0270*/  IADD3 R28, P0, PT, R28, 0x20, RZ ;  /* 0x000000201c1c7810 */ /* 0x001fca0007f1e0ff */
[----:B------:R-:W-:-:S08]  /*0280*/  IMAD.X R29, RZ, RZ, R29, P0 ;  /* 0x000000ffff1d7224 */ /* 0x000fd000000e061d */
.L_x_10:
[----:B------:R-:W0:Y:S01]  /*0290*/  LDCU UR5, c[0x0][0x390] ;  /* 0x00007200ff0577ac */ /* 0x000e220008000800 */
[----:B------:R-:W-:Y:S01]  /*02a0*/  BSSY.RECONVERGENT B6, `(.L_x_2) ;  /* 0x000008b000067945 */ /* 0x000fe20003800200 */
[----:B------:R-:W2:Y:S01]  /*02b0*/  LDCU UR4, c[0x0][0x388] ;  /* 0x00007100ff0477ac */ /* 0x000ea20008000800 */
[----:B0-----:R-:W-:-:S05]  /*02c0*/  IMAD R3, R2, UR5, R23 ;  /* 0x0000000502037c24 */ /* 0x001fca000f8e0217 */
[----:B--2---:R-:W-:-:S13]  /*02d0*/  ISETP.GE.AND P0, PT, R3, UR4, PT ;  /* 0x0000000403007c0c */ /* 0x004fda000bf06270 */
[----:B------:R-:W-:Y:S05]  /*02e0*/  @P0 BRA `(.L_x_3) ;  /* 0x0000000800180947 */ /* 0x000fea0003800000 */
[----:B------:R-:W0:Y:S01]  /*02f0*/  LDCU UR4, c[0x0][0x38c] ;  /* 0x00007180ff0477ac */ /* 0x000e220008000800 */
[----:B------:R-:W-:Y:S02]  /*0300*/  IMAD.MOV.U32 R0, RZ, RZ, RZ ;  /* 0x000000ffff007224 */ /* 0x000fe400078e00ff */
[----:B------:R-:W-:Y:S01]  /*0310*/  IMAD.MOV.U32 R7, RZ, RZ, RZ ;  /* 0x000000ffff077224 */ /* 0x000fe200078e00ff */
[----:B0-----:R-:W-:Y:S02]  /*0320*/  UISETP.GE.U32.AND UP0, UPT, UR4, 0x10, UPT ;  /* 0x000000100400788c */ /* 0x001fe4000bf06070 */
[----:B------:R-:W-:-:S07]  /*0330*/  IMAD R6, R3, UR4, RZ ;  /* 0x0000000403067c24 */ /* 0x000fce000f8e02ff */
[----:B------:R-:W-:Y:S05]  /*0340*/  BRA.U !UP0, `(.L_x_4) ;  /* 0x0000000108ac7547 */ /* 0x000fea000b800000 */
[----:B------:R-:W-:Y:S01]  /*0350*/  BSSY.RECONVERGENT B0, `(.L_x_5) ;  /* 0x0000029000007945 */ /* 0x000fe20003800200 */
[----:B------:R-:W-:Y:S02]  /*0360*/  IMAD.MOV.U32 R0, RZ, RZ, RZ ;  /* 0x000000ffff007224 */ /* 0x000fe400078e00ff */
[----:B------:R-:W-:Y:S02]  /*0370*/  IMAD.MOV.U32 R7, RZ, RZ, R6 ;  /* 0x000000ffff077224 */ /* 0x000fe400078e0006 */
[----:B------:R-:W-:-:S07]  /*0380*/  IMAD.MOV.U32 R8, RZ, RZ, R26 ;  /* 0x000000ffff087224 */ /* 0x000fce00078e001a */
.L_x_6:
[C---:B-1----:R-:W-:Y:S01]  /*0390*/  R2UR UR4, R30.reuse ;  /* 0x000000001e0472ca */ /* 0x042fe200000e0000 */
[----:B------:R-:W-:Y:S01]  /*03a0*/  IMAD.WIDE R4, R7, 0x4, R28 ;  /* 0x0000000407047825 */ /* 0x000fe200078e021c */
[C---:B------:R-:W-:Y:S02]  /*03b0*/  R2UR UR5, R31.reuse ;  /* 0x000000001f0572ca */ /* 0x040fe400000e0000 */
[C---:B------:R-:W-:Y:S02]  /*03c0*/  R2UR UR6, R30.reuse ;  /* 0x000000001e0672ca */ /* 0x040fe400000e0000 */
[C---:B------:R-:W-:Y:S02]  /*03d0*/  R2UR UR7, R31.reuse ;  /* 0x000000001f0772ca */ /* 0x040fe400000e0000 */
[----:B------:R-:W-:Y:S02]  /*03e0*/  R2UR UR8, R30 ;  /* 0x000000001e0872ca */ /* 0x000fe400000e0000 */
[----:B------:R-:W-:-:S02]  /*03f0*/  R2UR UR9, R31 ;  /* 0x000000001f0972ca */ /* 0x000fc400000e0000 */
[----:B------:R-:W-:Y:S02]  /*0400*/  R2UR UR10, R30 ;  /* 0x000000001e0a72ca */ /* 0x000fe400000e0000 */
[----:B------:R-:W-:Y:S01]  /*0410*/  R2UR UR11, R31 ;  /* 0x000000001f0b72ca */ /* 0x000fe200000e0000 */
[----:B------:R-:W2:Y:S04]  /*0420*/  LDG.E R9, desc[UR4][R4.64+-0x20] ;  /* 0xffffe00404097981 */ /* 0x000ea8000c1e1900 */
[----:B------:R-:W2:Y:S04]  /*0430*/  LDG.E R10, desc[UR6][R4.64+-0x1c] ;  /* 0xffffe406040a7981 */ /* 0x000ea8000c1e1900 */
[----:B------:R-:W3:Y:S04]  /*0440*/  LDG.E R12, desc[UR8][R4.64+-0x18] ;  /* 0xffffe808040c7981 */ /* 0x000ee8000c1e1900 */
[----:B------:R-:W3:Y:S01]  /*0450*/  LDG.E R11, desc[UR10][R4.64+-0x14] ;  /* 0xffffec0a040b7981 */ /* 0x000ee2000c1e1900 */
[----:B--2---:R-:W-:-:S03]  /*0460*/  IADD3 R9, PT, PT, R10, R9, R0 ;  /* 0x000000090a097210 */ /* 0x004fc60007ffe000 */
[----:B------:R-:W2:Y:S04]  /*0470*/  LDG.E R0, desc[UR4][R4.64+-0x10] ;  /* 0xfffff00404007981 */ /* 0x000ea8000c1e1900 */
[----:B------:R-:W2:Y:S01]  /*0480*/  LDG.E R10, desc[UR6][R4.64+-0xc] ;  /* 0xfffff406040a7981 */ /* 0x000ea2000c1e1900 */
[----:B---3--:R-:W-:-:S03]  /*0490*/  IADD3 R9, PT, PT, R11, R12, R9 ;  /* 0x0000000c0b097210 */ /* 0x008fc60007ffe009 */
        /* <DEDUP_REMOVED lines=8> */
[----:B------:R-:W-:Y:S01]  /*0520*/  VIADD R8, R8, 0x10 ;  /* 0x0000001008087836 */ /* 0x000fe20000000000 */
[----:B--2---:R-:W-:Y:S02]  /*0530*/  IADD3 R0, PT, PT, R10, R9, R0 ;  /* 0x000000090a007210 */ /* 0x004fe40007ffe000 */
[----:B------:R-:W2:Y:S04]  /*0540*/  LDG.E R9, desc[UR4][R4.64+0x10] ;  /* 0x0000100404097981 */ /* 0x000ea8000c1e1900 */
[----:B------:R-:W2:Y:S01]  /*0550*/  LDG.E R10, desc[UR6][R4.64+0x14] ;  /* 0x00001406040a7981 */ /* 0x000ea2000c1e1900 */
[----:B---3--:R-:W-:-:S03]  /*0560*/  IADD3 R0, PT, PT, R12, R11, R0 ;  /* 0x0000000b0c007210 */ /* 0x008fc60007ffe000 */
[----:B------:R-:W3:Y:S04]  /*0570*/  LDG.E R11, desc[UR8][R4.64+0x18] ;  /* 0x00001808040b7981 */ /* 0x000ee8000c1e1900 */
[----:B------:R-:W3:Y:S01]  /*0580*/  LDG.E R12, desc[UR10][R4.64+0x1c] ;  /* 0x00001c0a040c7981 */ /* 0x000ee2000c1e1900 */
[----:B------:R-:W-:Y:S01]  /*0590*/  ISETP.NE.AND P0, PT, R8, RZ, PT ;  /* 0x000000ff0800720c */ /* 0x000fe20003f05270 */
[----:B------:R-:W-:Y:S01]  /*05a0*/  VIADD R7, R7, 0x10 ;  /* 0x0000001007077836 */ /* 0x000fe20000000000 */
[----:B--2---:R-:W-:-:S04]  /*05b0*/  IADD3 R0, PT, PT, R10, R9, R0 ;  /* 0x000000090a007210 */ /* 0x004fc80007ffe000 */
[----:B---3--:R-:W-:-:S07]  /*05c0*/  IADD3 R0, PT, PT, R12, R11, R0 ;  /* 0x0000000b0c007210 */ /* 0x008fce0007ffe000 */
[----:B------:R-:W-:Y:S05]  /*05d0*/  @P0 BRA `(.L_x_6) ;  /* 0xfffffffc006c0947 */ /* 0x000fea000383ffff */
[----:B------:R-:W-:Y:S05]  /*05e0*/  BSYNC.RECONVERGENT B0 ;  /* 0x0000000000007941 */ /* 0x000fea0003800200 */
.L_x_5:
[----:B------:R-:W-:-:S07]  /*05f0*/  IMAD.MOV.U32 R7, RZ, RZ, R19 ;  /* 0x000000ffff077224 */ /* 0x000fce00078e0013 */
.L_x_4:
[----:B------:R-:W-:-:S13]  /*0600*/  ISETP.NE.AND P0, PT, R27, RZ, PT ;  /* 0x000000ff1b00720c */ /* 0x000fda0003f05270 */
[----:B------:R-:W-:Y:S05]  /*0610*/  @!P0 BRA `(.L_x_7) ;  /* 0x0000000400208947 */ /* 0x000fea0003800000 */
[----:B------:R-:W-:Y:S02]  /*0620*/  ISETP.GE.U32.AND P0, PT, R24, 0x7, PT ;  /* 0x000000071800780c */ /* 0x000fe40003f06070 */
[----:B------:R-:W-:-:S11]  /*0630*/  ISETP.NE.AND P1, PT, R18, RZ, PT ;  /* 0x000000ff1200720c */ /* 0x000fd60003f25270 */
[----:B------:R-:W-:Y:S05]  /*0640*/  @!P0 BRA `(.L_x_8) ;  /* 0x0000000000708947 */ /* 0x000fea0003800000 */
[----:B------:R-:W0:Y:S01]  /*0650*/  LDC.64 R4, c[0x0][0x380] ;  /* 0x0000e000ff047b82 */ /* 0x000e220000000a00 */
[----:B-1----:R-:W-:Y:S01]  /*0660*/  R2UR UR4, R30 ;  /* 0x000000001e0472ca */ /* 0x002fe200000e0000 */
[----:B------:R-:W-:Y:S01]  /*0670*/  IMAD.IADD R9, R6, 0x1, R7 ;  /* 0x0000000106097824 */ /* 0x000fe200078e0207 */
[C---:B------:R-:W-:Y:S02]  /*0680*/  R2UR UR5, R31.reuse ;  /* 0x000000001f0572ca */ /* 0x040fe400000e0000 */
[----:B------:R-:W-:Y:S02]  /*0690*/  R2UR UR6, R30 ;  /* 0x000000001e0672ca */ /* 0x000fe400000e0000 */
[----:B------:R-:W-:Y:S01]  /*06a0*/  R2UR UR7, R31 ;  /* 0x000000001f0772ca */ /* 0x000fe200000e0000 */
[----:B0-----:R-:W-:-:S08]  /*06b0*/  IMAD.WIDE R4, R9, 0x4, R4 ;  /* 0x0000000409047825 */ /* 0x001fd000078e0204 */
[----:B------:R-:W2:Y:S04]  /*06c0*/  LDG.E R11, desc[UR4][R4.64] ;  /* 0x00000004040b7981 */ /* 0x000ea8000c1e1900 */
[----:B------:R-:W2:Y:S01]  /*06d0*/  LDG.E R10, desc[UR6][R4.64+0x4] ;  /* 0x00000406040a7981 */ /* 0x000ea2000c1e1900 */
[C---:B------:R-:W-:Y:S02]  /*06e0*/  R2UR UR8, R30.reuse ;  /* 0x000000001e0872ca */ /* 0x040fe400000e0000 */
[C---:B------:R-:W-:Y:S01]  /*06f0*/  R2UR UR9, R31.reuse ;  /* 0x000000001f0972ca */ /* 0x040fe200000e0000 */
[----:B------:R-:W3:Y:S01]  /*0700*/  LDG.E R9, desc[UR4][R4.64+0x8] ;  /* 0x0000080404097981 */ /* 0x000ee2000c1e1900 */
[C---:B------:R-:W-:Y:S02]  /*0710*/  R2UR UR10, R30.reuse ;  /* 0x000000001e0a72ca */ /* 0x040fe400000e0000 */
[----:B------:R-:W-:Y:S01]  /*0720*/  R2UR UR11, R31 ;  /* 0x000000001f0b72ca */ /* 0x000fe200000e0000 */
[----:B------:R-:W3:Y:S01]  /*0730*/  LDG.E R8, desc[UR6][R4.64+0xc] ;  /* 0x00000c0604087981 */ /* 0x000ee2000c1e1900 */
[----:B------:R-:W-:-:S02]  /*0740*/  R2UR UR12, R30 ;  /* 0x000000001e0c72ca */ /* 0x000fc400000e0000 */
[C---:B------:R-:W-:Y:S02]  /*0750*/  R2UR UR13, R31.reuse ;  /* 0x000000001f0d72ca */ /* 0x040fe400000e0000 */
[----:B------:R-:W-:Y:S02]  /*0760*/  R2UR UR14, R30 ;  /* 0x000000001e0e72ca */ /* 0x000fe400000e0000 */
[----:B------:R-:W-:-:S09]  /*0770*/  R2UR UR15, R31 ;  /* 0x000000001f0f72ca */ /* 0x000fd200000e0000 */
[----:B------:R-:W4:Y:S04]  /*0780*/  LDG.E R13, desc[UR12][R4.64+0x18] ;  /* 0x0000180c040d7981 */ /* 0x000f28000c1e1900 */
[----:B------:R-:W4:Y:S01]  /*0790*/  LDG.E R12, desc[UR14][R4.64+0x1c] ;  /* 0x00001c0e040c7981 */ /* 0x000f22000c1e1900 */
[----:B--2---:R-:W-:-:S03]  /*07a0*/  IADD3 R10, PT, PT, R10, R11, R0 ;  /* 0x0000000b0a0a7210 */ /* 0x004fc60007ffe000 */
[----:B------:R-:W2:Y:S04]  /*07b0*/  LDG.E R11, desc[UR8][R4.64+0x10] ;  /* 0x00001008040b7981 */ /* 0x000ea8000c1e1900 */
[----:B------:R-:W2:Y:S01]  /*07c0*/  LDG.E R0, desc[UR10][R4.64+0x14] ;  /* 0x0000140a04007981 */ /* 0x000ea2000c1e1900 */
[----:B---3--:R-:W-:Y:S01]  /*07d0*/  IADD3 R8, PT, PT, R8, R9, R10 ;  /* 0x0000000908087210 */ /* 0x008fe20007ffe00a */
[----:B------:R-:W-:-:S03]  /*07e0*/  VIADD R7, R7, 0x8 ;  /* 0x0000000807077836 */ /* 0x000fc60000000000 */
[----:B--2---:R-:W-:-:S04]  /*07f0*/  IADD3 R0, PT, PT, R0, R11, R8 ;  /* 0x0000000b00007210 */ /* 0x004fc80007ffe008 */
[----:B----4-:R-:W-:-:S07]  /*0800*/  IADD3 R0, PT, PT, R12, R13, R0 ;  /* 0x0000000d0c007210 */ /* 0x010fce0007ffe000 */
.L_x_8:
        /* <DEDUP_REMOVED lines=8> */
[C---:B------:R-:W-:Y:S02]  /*0890*/  R2UR UR6, R30.reuse ;  /* 0x000000001e0672ca */ /* 0x040fe400000e0000 */
[C---:B------:R-:W-:Y:S02]  /*08a0*/  R2UR UR7, R31.reuse ;  /* 0x000000001f0772ca */ /* 0x040fe400000e0000 */
[----:B------:R-:W-:Y:S02]  /*08b0*/  R2UR UR8, R30 ;  /* 0x000000001e0872ca */ /* 0x000fe400000e0000 */
[----:B------:R-:W-:-:S02]  /*08c0*/  R2UR UR9, R31 ;  /* 0x000000001f0972ca */ /* 0x000fc400000e0000 */
[----:B------:R-:W-:Y:S02]  /*08d0*/  R2UR UR10, R30 ;  /* 0x000000001e0a72ca */ /* 0x000fe400000e0000 */
[----:B------:R-:W-:Y:S01]  /*08e0*/  R2UR UR11, R31 ;  /* 0x000000001f0b72ca */ /* 0x000fe200000e0000 */
[----:B0-----:R-:W-:-:S05]  /*08f0*/  IMAD.WIDE R4, R9, 0x4, R4 ;  /* 0x0000000409047825 */ /* 0x001fca00078e0204 */
[----:B------:R-:W2:Y:S04]  /*0900*/  LDG.E R9, desc[UR4][R4.64] ;  /* 0x0000000404097981 */ /* 0x000ea8000c1e1900 */
[----:B------:R-:W2:Y:S04]  /*0910*/  LDG.E R8, desc[UR6][R4.64+0x4] ;  /* 0x0000040604087981 */ /* 0x000ea8000c1e1900 */
[----:B------:R-:W3:Y:S04]  /*0920*/  LDG.E R11, desc[UR8][R4.64+0x8] ;  /* 0x00000808040b7981 */ /* 0x000ee8000c1e1900 */
[----:B------:R-:W3:Y:S01]  /*0930*/  LDG.E R10, desc[UR10][R4.64+0xc] ;  /* 0x00000c0a040a7981 */ /* 0x000ee2000c1e1900 */
[----:B------:R-:W-:Y:S01]  /*0940*/  VIADD R7, R7, 0x4 ;  /* 0x0000000407077836 */ /* 0x000fe20000000000 */
[----:B--2---:R-:W-:-:S04]  /*0950*/  IADD3 R0, PT, PT, R8, R9, R0 ;  /* 0x0000000908007210 */ /* 0x004fc80007ffe000 */
[----:B---3--:R-:W-:-:S07]  /*0960*/  IADD3 R0, PT, PT, R10, R11, R0 ;  /* 0x0000000b0a007210 */ /* 0x008fce0007ffe000 */
.L_x_9:
[----:B------:R-:W-:Y:S05]  /*0970*/  @!P1 BRA `(.L_x_7) ;  /* 0x0000000000489947 */ /* 0x000fea0003800000 */
[----:B------:R-:W0:Y:S01]  /*0980*/  LDC.64 R4, c[0x0][0x380] ;  /* 0x0000e000ff047b82 */ /* 0x000e220000000a00 */
[----:B-1----:R-:W-:Y:S01]  /*0990*/  R2UR UR4, R30 ;  /* 0x000000001e0472ca */ /* 0x002fe200000e0000 */
[----:B------:R-:W-:Y:S01]  /*09a0*/  IMAD.IADD R7, R6, 0x1, R7 ;  /* 0x0000000106077824 */ /* 0x000fe200078e0207 */
[----:B------:R-:W-:-:S03]  /*09b0*/  R2UR UR5, R31 ;  /* 0x000000001f0572ca */ /* 0x000fc600000e0000 */
[----:B0-----:R-:W-:-:S10]  /*09c0*/  IMAD.WIDE R4, R7, 0x4, R4 ;  /* 0x0000000407047825 */ /* 0x001fd400078e0204 */
[----:B------:R-:W2:Y:S01]  /*09d0*/  LDG.E R7, desc[UR4][R4.64] ;  /* 0x0000000404077981 */ /* 0x000ea2000c1e1900 */
[----:B------:R-:W-:Y:S01]  /*09e0*/  ISETP.NE.AND P0, PT, R22, 0x1, PT ;  /* 0x000000011600780c */ /* 0x000fe20003f05270 */
[----:B--2---:R-:W-:-:S12]  /*09f0*/  IMAD.IADD R0, R0, 0x1, R7 ;  /* 0x0000000100007824 */ /* 0x004fd800078e0207 */
[----:B------:R-:W-:Y:S05]  /*0a00*/  @!P0 BRA `(.L_x_7) ;  /* 0x0000000000248947 */ /* 0x000fea0003800000 */
[----:B------:R-:W-:Y:S02]  /*0a10*/  ISETP.NE.AND P0, PT, R22, 0x2, PT ;  /* 0x000000021600780c */ /* 0x000fe40003f05270 */
[----:B------:R-:W-:Y:S02]  /*0a20*/  R2UR UR4, R30 ;  /* 0x000000001e0472ca */ /* 0x000fe400000e0000 */
[----:B------:R-:W-:-:S09]  /*0a30*/  R2UR UR5, R31 ;  /* 0x000000001f0572ca */ /* 0x000fd200000e0000 */
[----:B------:R-:W-:Y:S02]  /*0a40*/  @P0 R2UR UR6, R30 ;  /* 0x000000001e0602ca */ /* 0x000fe400000e0000 */
[----:B------:R-:W-:Y:S02]  /*0a50*/  @P0 R2UR UR7, R31 ;  /* 0x000000001f0702ca */ /* 0x000fe400000e0000 */
[----:B------:R-:W2:Y:S11]  /*0a60*/  LDG.E R7, desc[UR4][R4.64+0x4] ;  /* 0x0000040404077981 */ /* 0x000eb6000c1e1900 */
[----:B------:R-:W3:Y:S01]  /*0a70*/  @P0 LDG.E R9, desc[UR6][R4.64+0x8] ;  /* 0x0000080604090981 */ /* 0x000ee2000c1e1900 */
[----:B--2---:R-:W-:-:S04]  /*0a80*/  IMAD.IADD R0, R0, 0x1, R7 ;  /* 0x0000000100007824 */ /* 0x004fc800078e0207 */
[----:B---3--:R-:W-:-:S07]  /*0a90*/  @P0 IMAD.IADD R0, R0, 0x1, R9 ;  /* 0x0000000100000824 */ /* 0x008fce00078e0209 */
.L_x_7:
[----:B------:R-:W-:Y:S01]  /*0aa0*/  MOV R8, 0x0 ;  /* 0x0000000000087802 */ /* 0x000fe20000000f00 */
[----:B------:R0:W-:Y:S01]  /*0ab0*/  STL.64 [R1], R2 ;  /* 0x0000000201007387 */ /* 0x0001e20000100a00 */
[----:B------:R-:W2:Y:S01]  /*0ac0*/  LDCU.64 UR4, c[0x4][0x10] ;  /* 0x01000200ff0477ac */ /* 0x000ea20008000a00 */
[----:B------:R-:W-:Y:S02]  /*0ad0*/  IMAD.MOV.U32 R6, RZ, RZ, R17 ;  /* 0x000000ffff067224 */ /* 0x000fe400078e0011 */
[----:B------:R0:W-:Y:S01]  /*0ae0*/  STL [R1+0x8], R0 ;  /* 0x0000080001007387 */ /* 0x0001e20000100800 */
[----:B------:R-:W3:Y:S01]  /*0af0*/  LDC.64 R8, c[0x4][R8] ;  /* 0x0100000008087b82 */ /* 0x000ee20000000a00 */
[----:B------:R-:W-:Y:S02]  /*0b00*/  IMAD.MOV.U32 R7, RZ, RZ, R16 ;  /* 0x000000ffff077224 */ /* 0x000fe400078e0010 */
[----:B--2---:R-:W-:Y:S02]  /*0b10*/  IMAD.U32 R4, RZ, RZ, UR4 ;  /* 0x00000004ff047e24 */ /* 0x004fe4000f8e00ff */
[----:B0-----:R-:W-:-:S07]  /*0b20*/  IMAD.U32 R5, RZ, RZ, UR5 ;  /* 0x00000005ff057e24 */ /* 0x001fce000f8e00ff */
[----:B------:R-:W-:-:S07]  /*0b30*/  LEPC R20, `(.L_x_3) ;  /* 0x000000001014794e */ /* 0x000fce0000000000 */
[----:B-1-3--:R-:W-:Y:S05]  /*0b40*/  CALL.ABS.NOINC R8 ;  /* 0x0000000008007343 */ /* 0x00afea0003c00000 */
.L_x_3:
[----:B------:R-:W-:Y:S05]  /*0b50*/  BSYNC.RECONVERGENT B6 ;  /* 0x0000000000067941 */ /* 0x000fea0003800200 */
.L_x_2:
[----:B------:R-:W0:Y:S01]  /*0b60*/  LDCU UR4, c[0x0][0x390] ;  /* 0x00007200ff0477ac */ /* 0x000e220008000800 */
[----:B------:R-:W-:-:S05]  /*0b70*/  VIADD R23, R23, 0x1 ;  /* 0x0000000117177836 */ /* 0x000fca0000000000 */
[----:B0-----:R-:W-:-:S13]  /*0b80*/  ISETP.NE.AND P0, PT, R23, UR4, PT ;  /* 0x0000000417007c0c */ /* 0x001fda000bf05270 */
[----:B------:R-:W-:Y:S05]  /*0b90*/  @!P0 EXIT ;  /* 0x000000000000894d */ /* 0x000fea0003800000 */
[----:B------:R-:W-:Y:S05]  /*0ba0*/  BRA `(.L_x_10) ;  /* 0xfffffff400b87947 */ /* 0x000fea000383ffff */
.L_x_1:
[C---:B------:R-:W-:Y:S01]  /*0bb0*/  ISETP.GE.U32.AND P0, PT, R0.reuse, 0x4, PT ;  /* 0x000000040000780c */ /* 0x040fe20003f06070 */
[----:B------:R-:W-:Y:S01]  /*0bc0*/  IMAD.MOV.U32 R22, RZ, RZ, RZ ;  /* 0x000000ffff167224 */ /* 0x000fe200078e00ff */
[----:B------:R-:W-:-:S11]  /*0bd0*/  LOP3.LUT R24, R0, 0x3, RZ, 0xc0, !PT ;  /* 0x0000000300187812 */ /* 0x000fd600078ec0ff */
[----:B------:R-:W-:Y:S05]  /*0be0*/  @!P0 BRA `(.L_x_11) ;  /* 0x0000000400288947 */ /* 0x000fea0003800000 */
[----:B------:R-:W-:Y:S01]  /*0bf0*/  BSSY.RECONVERGENT B7, `(.L_x_11) ;  /* 0x0000049000077945 */ /* 0x000fe20003800200 */
[----:B------:R-:W-:Y:S01]  /*0c00*/  LOP3.LUT R22, R0, 0x7ffffffc, RZ, 0xc0, !PT ;  /* 0x7ffffffc00167812 */ /* 0x000fe200078ec0ff */
[----:B------:R-:W-:-:S07]  /*0c10*/  IMAD.MOV.U32 R23, RZ, RZ, RZ ;  /* 0x000000ffff177224 */ /* 0x000fce00078e00ff */
.L_x_20:
[----:B------:R-:W-:Y:S01]  /*0c20*/  IMAD R19, R2, UR37, R23 ;  /* 0x0000002502137c24 */ /* 0x000fe2000f8e0217 */
[----:B------:R-:W-:Y:S01]  /*0c30*/  BSSY.RECONVERGENT B6, `(.L_x_12) ;  /* 0x0000012000067945 */ /* 0x000fe20003800200 */
[----:B------:R-:W-:-:S03]  /*0c40*/  VIADD R23, R23, 0x4 ;  /* 0x0000000417177836 */ /* 0x000fc60000000000 */
[----:B------:R-:W-:Y:S02]  /*0c50*/  ISETP.GE.AND P0, PT, R19, UR36, PT ;  /* 0x0000002413007c0c */ /* 0x000fe4000bf06270 */
[----:B------:R-:W-:-:S04]  /*0c60*/  ISETP.NE.AND P1, PT, R23, R22, PT ;  /* 0x000000161700720c */ /* 0x000fc80003f25270 */
[----:B------:R-:W-:-:S07]  /*0c70*/  P2R R25, PR, RZ, 0x2 ;  /* 0x00000002ff197803 */ /* 0x000fce0000000000 */
[----:B------:R-:W-:Y:S05]  /*0c80*/  @P0 BRA `(.L_x_13) ;  /* 0x0000000000300947 */ /* 0x000fea0003800000 */
[----:B------:R-:W-:Y:S01]  /*0c90*/  MOV R8, 0x0 ;  /* 0x0000000000087802 */ /* 0x000fe20000000f00 */
[----:B------:R-:W-:Y:S01]  /*0ca0*/  IMAD.MOV.U32 R18, RZ, RZ, R2 ;  /* 0x000000ffff127224 */ /* 0x000fe200078e0002 */
[----:B------:R0:W-:Y:S01]  /*0cb0*/  STL [R1+0x8], RZ ;  /* 0x000008ff01007387 */ /* 0x0001e20000100800 */
[----:B------:R-:W1:Y:S01]  /*0cc0*/  LDCU.64 UR4, c[0x4][0x10] ;  /* 0x01000200ff0477ac */ /* 0x000e620008000a00 */
[----:B------:R-:W-:Y:S02]  /*0cd0*/  IMAD.MOV.U32 R6, RZ, RZ, R17 ;  /* 0x000000ffff067224 */ /* 0x000fe400078e0011 */
[----:B------:R0:W-:Y:S01]  /*0ce0*/  STL.64 [R1], R18 ;  /* 0x0000001201007387 */ /* 0x0001e20000100a00 */
[----:B------:R-:W2:Y:S01]  /*0cf0*/  LDC.64 R8, c[0x4][R8] ;  /* 0x0100000008087b82 */ /* 0x000ea20000000a00 */
[----:B------:R-:W-:Y:S02]  /*0d00*/  IMAD.MOV.U32 R7, RZ, RZ, R16 ;  /* 0x000000ffff077224 */ /* 0x000fe400078e0010 */
[----:B-1----:R-:W-:-:S02]  /*0d10*/  IMAD.U32 R4, RZ, RZ, UR4 ;  /* 0x00000004ff047e24 */ /* 0x002fc4000f8e00ff */
[----:B0-----:R-:W-:-:S07]  /*0d20*/  IMAD.U32 R5, RZ, RZ, UR5 ;  /* 0x00000005ff057e24 */ /* 0x001fce000f8e00ff */
[----:B------:R-:W-:-:S07]  /*0d30*/  LEPC R20, `(.L_x_13) ;  /* 0x000000001014794e */ /* 0x000fce0000000000 */
[----:B--2---:R-:W-:Y:S05]  /*0d40*/  CALL.ABS.NOINC R8 ;  /* 0x0000000008007343 */ /* 0x004fea0003c00000 */
.L_x_13:
[----:B------:R-:W-:Y:S05]  /*0d50*/  BSYNC.RECONVERGENT B6 ;  /* 0x0000000000067941 */ /* 0x000fea0003800200 */
.L_x_12:
[----:B------:R-:W-:Y:S01]  /*0d60*/  VIADD R3, R19, 0x1 ;  /* 0x0000000113037836 */ /* 0x000fe20000000000 */
[----:B------:R-:W-:Y:S04]  /*0d70*/  BSSY.RECONVERGENT B6, `(.L_x_14) ;  /* 0x000000e000067945 */ /* 0x000fe80003800200 */
[----:B------:R-:W-:-:S13]  /*0d80*/  ISETP.GE.AND P0, PT, R3, UR36, PT ;  /* 0x0000002403007c0c */ /* 0x000fda000bf06270 */
[----:B------:R-:W-:Y:S05]  /*0d90*/  @P0 BRA `(.L_x_15) ;  /* 0x00000000002c0947 */ /* 0x000fea0003800000 */
[----:B------:R-:W-:Y:S01]  /*0da0*/  MOV R8, 0x0 ;  /* 0x0000000000087802 */ /* 0x000fe20000000f00 */
[----:B------:R0:W-:Y:S01]  /*0db0*/  STL.64 [R1], R2 ;  /* 0x0000000201007387 */ /* 0x0001e20000100a00 */
[----:B------:R-:W1:Y:S01]  /*0dc0*/  LDCU.64 UR4, c[0x4][0x10] ;  /* 0x01000200ff0477ac */ /* 0x000e620008000a00 */
[----:B------:R-:W-:Y:S02]  /*0dd0*/  IMAD.MOV.U32 R6, RZ, RZ, R17 ;  /* 0x000000ffff067224 */ /* 0x000fe400078e0011 */
[----:B------:R0:W-:Y:S01]  /*0de0*/  STL [R1+0x8], RZ ;  /* 0x000008ff01007387 */ /* 0x0001e20000100800 */
[----:B------:R-:W2:Y:S01]  /*0df0*/  LDC.64 R8, c[0x4][R8] ;  /* 0x0100000008087b82 */ /* 0x000ea20000000a00 */
[----:B------:R-:W-:Y:S02]  /*0e00*/  IMAD.MOV.U32 R7, RZ, RZ, R16 ;  /* 0x000000ffff077224 */ /* 0x000fe400078e0010 */
[----:B-1----:R-:W-:Y:S02]  /*0e10*/  IMAD.U32 R4, RZ, RZ, UR4 ;  /* 0x00000004ff047e24 */ /* 0x002fe4000f8e00ff */
[----:B0-----:R-:W-:-:S07]  /*0e20*/  IMAD.U32 R5, RZ, RZ, UR5 ;  /* 0x00000005ff057e24 */ /* 0x001fce000f8e00ff */
[----:B------:R-:W-:-:S07]  /*0e30*/  LEPC R20, `(.L_x_15) ;  /* 0x000000001014794e */ /* 0x000fce0000000000 */
[----:B--2---:R-:W-:Y:S05]  /*0e40*/  CALL.ABS.NOINC R8 ;  /* 0x0000000008007343 */ /* 0x004fea0003c00000 */
.L_x_15:
[----:B------:R-:W-:Y:S05]  /*0e50*/  BSYNC.RECONVERGENT B6 ;  /* 0x0000000000067941 */ /* 0x000fea0003800200 */
.L_x_14:
        /* <DEDUP_REMOVED lines=15> */
.L_x_17:
[----:B------:R-:W-:Y:S05]  /*0f50*/  BSYNC.RECONVERGENT B6 ;  /* 0x0000000000067941 */ /* 0x000fea0003800200 */
.L_x_16:
        /* <DEDUP_REMOVED lines=15> */
.L_x_19:
[----:B------:R-:W-:Y:S05]  /*1050*/  BSYNC.RECONVERGENT B6 ;  /* 0x0000000000067941 */ /* 0x000fea0003800200 */
.L_x_18:
[----:B------:R-:W-:-:S13]  /*1060*/  ISETP.NE.AND P6, PT, R25, RZ, PT ;  /* 0x000000ff1900720c */ /* 0x000fda0003fc5270 */
[----:B------:R-:W-:Y:S05]  /*1070*/  @P6 BRA `(.L_x_20) ;  /* 0xfffffff800e86947 */ /* 0x000fea000383ffff */
[----:B------:R-:W-:Y:S05]  /*1080*/  BSYNC.RECONVERGENT B7 ;  /* 0x0000000000077941 */ /* 0x000fea0003800200 */
.L_x_11:
[----:B------:R-:W-:-:S13]  /*1090*/  ISETP.NE.AND P0, PT, R24, RZ, PT ;  /* 0x000000ff1800720c */ /* 0x000fda0003f05270 */
[----:B------:R-:W-:Y:S05]  /*10a0*/  @!P0 EXIT ;  /* 0x000000000000894d */ /* 0x000fea0003800000 */
[----:B------:R-:W-:-:S07]  /*10b0*/  IMAD.MOV.U32 R19, RZ, RZ, RZ ;  /* 0x000000ffff137224 */ /* 0x000fce00078e00ff */
.L_x_23:
[----:B------:R-:W0:Y:S01]  /*10c0*/  LDCU UR4, c[0x0][0x390] ;  /* 0x00007200ff0477ac */ /* 0x000e220008000800 */
[----:B------:R-:W-:Y:S01]  /*10d0*/  VIADD R19, R19, 0x1 ;  /* 0x0000000113137836 */ /* 0x000fe20000000000 */
[----:B------:R-:W-:Y:S01]  /*10e0*/  BSSY.RECONVERGENT B6, `(.L_x_21) ;  /* 0x0000012000067945 */ /* 0x000fe20003800200 */
[----:B------:R-:W1:Y:S03]  /*10f0*/  LDCU UR5, c[0x0][0x388] ;  /* 0x00007100ff0577ac */ /* 0x000e660008000800 */
[----:B------:R-:W-:-:S04]  /*1100*/  ISETP.NE.AND P1, PT, R19, R24, PT ;  /* 0x000000181300720c */ /* 0x000fc80003f25270 */
[----:B------:R-:W-:Y:S01]  /*1110*/  P2R R18, PR, RZ, 0x2 ;  /* 0x00000002ff127803 */ /* 0x000fe20000000000 */
[----:B0-----:R-:W-:-:S05]  /*1120*/  IMAD R3, R2, UR4, R22 ;  /* 0x0000000402037c24 */ /* 0x001fca000f8e0216 */
[----:B-1----:R-:W-:-:S13]  /*1130*/  ISETP.GE.AND P0, PT, R3, UR5, PT ;  /* 0x0000000503007c0c */ /* 0x002fda000bf06270 */
        /* <DEDUP_REMOVED lines=12> */
.L_x_22:
[----:B------:R-:W-:Y:S05]  /*1200*/  BSYNC.RECONVERGENT B6 ;  /* 0x0000000000067941 */ /* 0x000fea0003800200 */
.L_x_21:
[----:B------:R-:W-:Y:S01]  /*1210*/  ISETP.NE.AND P6, PT, R18, RZ, PT ;  /* 0x000000ff1200720c */ /* 0x000fe20003fc5270 */
[----:B------:R-:W-:-:S12]  /*1220*/  VIADD R22, R22, 0x1 ;  /* 0x0000000116167836 */ /* 0x000fd80000000000 */
[----:B------:R-:W-:Y:S05]  /*1230*/  @P6 BRA `(.L_x_23) ;  /* 0xfffffffc00a06947 */ /* 0x000fea000383ffff */
[----:B------:R-:W-:Y:S05]  /*1240*/  EXIT ;  /* 0x000000000000794d */ /* 0x000fea0003800000 */
.L_x_24:
[----:B------:R-:W-:-:S00]  /*1250*/  BRA `(.L_x_24) ;  /* 0xfffffffc00fc7947 */ /* 0x000fc0000383ffff */
[----:B------:R-:W-:-:S00]  /*1260*/  NOP ;  /* 0x0000000000007918 */ /* 0x000fc00000000000 */
        /* <DEDUP_REMOVED lines=9> */
.L_x_25:


//--------------------- .nv.global.init           --------------------------
	.section	.nv.global.init,"aw",@progbits
.nv.global.init:
	.type		$str,@object
	.size		$str,($str$1 - $str)
$str:
        /*0000*/ 	.byte	0x28, 0x25, 0x64, 0x2c, 0x25, 0x64, 0x29, 0x0a, 0x00
	.type		$str$1,@object
	.size		$str$1,(.L_1 - $str$1)
$str$1:
        /*0009*/ 	.byte	0x28, 0x25, 0x64, 0x2c, 0x25, 0x64, 0x29, 0x3a, 0x25, 0x64, 0x0a, 0x00
.L_1:


//--------------------- .nv.shared.reserved.0     --------------------------
	.section	.nv.shared.reserved.0,"aw",@nobits
	.weak		__nv_reservedSMEM_offset_0_alias
	.size		__nv_reservedSMEM_offset_0_alias, 0, 64
	.other		__nv_reservedSMEM_offset_0_alias,@"STO_CUDA_RESERVED_SHARED STV_DEFAULT"
__nv_reservedSMEM_offset_0_alias:
	.zero		0
	.zero		64


//--------------------- .nv.constant0._Z10testkernelPPiiii --------------------------
	.section	.nv.constant0._Z10testkernelPPiiii,"a",@progbits
	.sectionflags	@""
	.align	4
.nv.constant0._Z10testkernelPPiiii:
	.zero		916


//--------------------- SYMBOLS --------------------------

	.type		.nv.reservedSmem.offset0,@object
	.size		.nv.reservedSmem.offset0,0x4
	.type		vprintf,@function
